//
// Generated by NVIDIA NVVM Compiler
//
// Compiler Build ID: CL-36424714
// Cuda compilation tools, release 13.0, V13.0.88
// Based on NVVM 20.0.0
//

.version 9.0
.target sm_100
.address_size 64

	// .globl	_Z15binarize_kernelPfiS_

.visible .entry _Z15binarize_kernelPfiS_(
	.param .u64 .ptr .align 1 _Z15binarize_kernelPfiS__param_0,
	.param .u32 _Z15binarize_kernelPfiS__param_1,
	.param .u64 .ptr .align 1 _Z15binarize_kernelPfiS__param_2
)
{
	.reg .pred 	%p<3>;
	.reg .b32 	%r<9>;
	.reg .b32 	%f<3>;
	.reg .b64 	%rd<8>;

	ld.param.u64 	%rd1, [_Z15binarize_kernelPfiS__param_0];
	ld.param.u32 	%r2, [_Z15binarize_kernelPfiS__param_1];
	ld.param.u64 	%rd2, [_Z15binarize_kernelPfiS__param_2];
	mov.u32 	%r3, %ctaid.x;
	mov.u32 	%r4, %ctaid.y;
	mov.u32 	%r5, %nctaid.x;
	mad.lo.s32 	%r6, %r4, %r5, %r3;
	mov.u32 	%r7, %ntid.x;
	mov.u32 	%r8, %tid.x;
	mad.lo.s32 	%r1, %r6, %r7, %r8;
	setp.ge.s32 	%p1, %r1, %r2;
	@%p1 bra 	$L__BB0_2;
	cvta.to.global.u64 	%rd3, %rd1;
	cvta.to.global.u64 	%rd4, %rd2;
	mul.wide.s32 	%rd5, %r1, 4;
	add.s64 	%rd6, %rd3, %rd5;
	ld.global.f32 	%f1, [%rd6];
	setp.ge.f32 	%p2, %f1, 0f00000000;
	selp.f32 	%f2, 0f3F800000, 0fBF800000, %p2;
	add.s64 	%rd7, %rd4, %rd5;
	st.global.f32 	[%rd7], %f2;
$L__BB0_2:
	ret;

}


// ===== COMPILED SASS (sm_100) =====

	.target	sm_100

	.elftype	@"ET_EXEC"


//--------------------- .note.nv.tkinfo           --------------------------
	.section	.note.nv.tkinfo,"",@"SHT_NOTE"
	.sectionflags	@"SHF_NOTE_NV_TKINFO"
	.tkinfo
        /*0018*/ 	.word	0x00000002
        /*0030*/ 	.string	""
        /*0030*/ 	.string	"ptxas"
        /*0030*/ 	.string	"Cuda compilation tools, release 13.0, V13.0.88"
        /*0030*/ 	.string	"Build cuda_13.0.r13.0/compiler.36424714_0"
        /*0030*/ 	.string	"-arch sm_100 -m 64 "



//--------------------- .note.nv.cuinfo           --------------------------
	.section	.note.nv.cuinfo,"",@"SHT_NOTE"
	.sectionflags	@"SHF_NOTE_NV_CUINFO"
        /*0018*/ 	.short	0x0002
        /*001a*/ 	.short	0x0064
        /*001c*/ 	.short	0x0082
	.zero		2


//--------------------- .nv.info                  --------------------------
	.section	.nv.info,"",@"SHT_CUDA_INFO"
	.align	4


	//----- nvinfo : EIATTR_REGCOUNT
	.align		4
        /*0000*/ 	.byte	0x04, 0x2f
        /*0002*/ 	.short	(.L_1 - .L_0)
	.align		4
.L_0:
        /*0004*/ 	.word	index@(_Z15binarize_kernelPfiS_)
        /*0008*/ 	.word	0x0000000a


	//----- nvinfo : EIATTR_FRAME_SIZE
	.align		4
.L_1:
        /*000c*/ 	.byte	0x04, 0x11
        /*000e*/ 	.short	(.L_3 - .L_2)
	.align		4
.L_2:
        /*0010*/ 	.word	index@(_Z15binarize_kernelPfiS_)
        /*0014*/ 	.word	0x00000000


	//----- nvinfo : EIATTR_MIN_STACK_SIZE
	.align		4
.L_3:
        /*0018*/ 	.byte	0x04, 0x12
        /*001a*/ 	.short	(.L_5 - .L_4)
	.align		4
.L_4:
        /*001c*/ 	.word	index@(_Z15binarize_kernelPfiS_)
        /*0020*/ 	.word	0x00000000
.L_5:


//--------------------- .nv.compat                --------------------------
	.section	.nv.compat,"",@"SHT_CUDA_COMPAT_INFO"
	.align	4
        /*0000*/ 	.byte	0x02, 0x09, 0x00, 0x00, 0x02, 0x02, 0x01, 0x00, 0x02, 0x05, 0x05, 0x00, 0x03, 0x07, 0x01, 0x01
        /*0010*/ 	.byte	0x02, 0x03, 0x00, 0x00, 0x02, 0x06, 0x01, 0x00, 0x04, 0x0b, 0x08, 0x00, 0x09, 0x00, 0x00, 0x00
        /*0020*/ 	.byte	0x00, 0x00, 0x00, 0x00


//--------------------- .nv.info._Z15binarize_kernelPfiS_ --------------------------
	.section	.nv.info._Z15binarize_kernelPfiS_,"",@"SHT_CUDA_INFO"
	.sectionflags	@""
	.align	4


	//----- nvinfo : EIATTR_CUDA_API_VERSION
	.align		4
        /*0000*/ 	.byte	0x04, 0x37
        /*0002*/ 	.short	(.L_7 - .L_6)
.L_6:
        /*0004*/ 	.word	0x00000082


	//----- nvinfo : EIATTR_KPARAM_INFO
	.align		4
.L_7:
        /*0008*/ 	.byte	0x04, 0x17
        /*000a*/ 	.short	(.L_9 - .L_8)
.L_8:
        /*000c*/ 	.word	0x00000000
        /*0010*/ 	.short	0x0002
        /*0012*/ 	.short	0x0010
        /*0014*/ 	.byte	0x00, 0xf5, 0x21, 0x00


	//----- nvinfo : EIATTR_KPARAM_INFO
	.align		4
.L_9:
        /*0018*/ 	.byte	0x04, 0x17
        /*001a*/ 	.short	(.L_11 - .L_10)
.L_10:
        /*001c*/ 	.word	0x00000000
        /*0020*/ 	.short	0x0001
        /*0022*/ 	.short	0x0008
        /*0024*/ 	.byte	0x00, 0xf0, 0x11, 0x00


	//----- nvinfo : EIATTR_KPARAM_INFO
	.align		4
.L_11:
        /*0028*/ 	.byte	0x04, 0x17
        /*002a*/ 	.short	(.L_13 - .L_12)
.L_12:
        /*002c*/ 	.word	0x00000000
        /*0030*/ 	.short	0x0000
        /*0032*/ 	.short	0x0000
        /*0034*/ 	.byte	0x00, 0xf5, 0x21, 0x00


	//----- nvinfo : EIATTR_SPARSE_MMA_MASK
	.align		4
.L_13:
        /*0038*/ 	.byte	0x03, 0x50
        /*003a*/ 	.short	0x0000


	//----- nvinfo : EIATTR_MAXREG_COUNT
	.align		4
        /*003c*/ 	.byte	0x03, 0x1b
        /*003e*/ 	.short	0x00ff


	//----- nvinfo : EIATTR_MERCURY_ISA_VERSION
	.align		4
        /*0040*/ 	.byte	0x03, 0x5f
        /*0042*/ 	.short	0x0101


	//----- nvinfo : EIATTR_VRC_CTA_INIT_COUNT
	.align		4
        /*0044*/ 	.byte	0x02, 0x4a
	.zero		1
	.zero		1


	//----- nvinfo : EIATTR_EXIT_INSTR_OFFSETS
	.align		4
        /*0048*/ 	.byte	0x04, 0x1c
        /*004a*/ 	.short	(.L_15 - .L_14)


	//   ....[0]....
.L_14:
        /*004c*/ 	.word	0x000000a0


	//   ....[1]....
        /*0050*/ 	.word	0x00000150


	//----- nvinfo : EIATTR_CBANK_PARAM_SIZE
	.align		4
.L_15:
        /*0054*/ 	.byte	0x03, 0x19
        /*0056*/ 	.short	0x0018


	//----- nvinfo : EIATTR_PARAM_CBANK
	.align		4
        /*0058*/ 	.byte	0x04, 0x0a
        /*005a*/ 	.short	(.L_17 - .L_16)
	.align		4
.L_16:
        /*005c*/ 	.word	index@(.nv.constant0._Z15binarize_kernelPfiS_)
        /*0060*/ 	.short	0x0380
        /*0062*/ 	.short	0x0018


	//----- nvinfo : EIATTR_SW_WAR
	.align		4
.L_17:
        /*0064*/ 	.byte	0x04, 0x36
        /*0066*/ 	.short	(.L_19 - .L_18)
.L_18:
        /*0068*/ 	.word	0x00000008
.L_19:


//--------------------- .nv.callgraph             --------------------------
	.section	.nv.callgraph,"",@"SHT_CUDA_CALLGRAPH"
	.align	4
	.sectionentsize	8
	.align		4
        /*0000*/ 	.word	0x00000000
	.align		4
        /*0004*/ 	.word	0xffffffff
	.align		4
        /*0008*/ 	.word	0x00000000
	.align		4
        /*000c*/ 	.word	0xfffffffe
	.align		4
        /*0010*/ 	.word	0x00000000
	.align		4
        /*0014*/ 	.word	0xfffffffd
	.align		4
        /*0018*/ 	.word	0x00000000
	.align		4
        /*001c*/ 	.word	0xfffffffc


//--------------------- .text._Z15binarize_kernelPfiS_ --------------------------
	.section	.text._Z15binarize_kernelPfiS_,"ax",@progbits
	.align	128
        .global         _Z15binarize_kernelPfiS_
        .type           _Z15binarize_kernelPfiS_,@function
        .size           _Z15binarize_kernelPfiS_,(.L_x_1 - _Z15binarize_kernelPfiS_)
        .other          _Z15binarize_kernelPfiS_,@"STO_CUDA_ENTRY STV_DEFAULT"
_Z15binarize_kernelPfiS_:
.text._Z15binarize_kernelPfiS_:
[----:B------:R-:W-:Y:S01]  /*0000*/  LDC R1, c[0x0][0x37c] ;  /* 0x0000df00ff017b82 */ /* 0x000fe20000000800 */
[----:B------:R-:W0:Y:S07]  /*0010*/  S2R R0, SR_TID.X ;  /* 0x0000000000007919 */ /* 0x000e2e0000002100 */
[----:B------:R-:W-:Y:S01]  /*0020*/  S2UR UR4, SR_CTAID.X ;  /* 0x00000000000479c3 */ /* 0x000fe20000002500 */
[----:B------:R-:W1:Y:S01]  /*0030*/  LDCU UR6, c[0x0][0x370] ;  /* 0x00006e00ff0677ac */ /* 0x000e620008000800 */
[----:B------:R-:W2:Y:S06]  /*0040*/  LDCU UR7, c[0x0][0x388] ;  /* 0x00007100ff0777ac */ /* 0x000eac0008000800 */
[----:B------:R-:W1:Y:S08]  /*0050*/  S2UR UR5, SR_CTAID.Y ;  /* 0x00000000000579c3 */ /* 0x000e700000002600 */
[----:B------:R-:W0:Y:S01]  /*0060*/  LDC R7, c[0x0][0x360] ;  /* 0x0000d800ff077b82 */ /* 0x000e220000000800 */
[----:B-1----:R-:W-:-:S06]  /*0070*/  UIMAD UR4, UR5, UR6, UR4 ;  /* 0x00000006050472a4 */ /* 0x002fcc000f8e0204 */
[----:B0-----:R-:W-:-:S05]  /*0080*/  IMAD R7, R7, UR4, R0 ;  /* 0x0000000407077c24 */ /* 0x001fca000f8e0200 */
[----:B--2---:R-:W-:-:S13]  /*0090*/  ISETP.GE.AND P0, PT, R7, UR7, PT ;  /* 0x0000000707007c0c */ /* 0x004fda000bf06270 */
[----:B------:R-:W-:Y:S05]  /*00a0*/  @P0 EXIT ;  /* 0x000000000000094d */ /* 0x000fea0003800000 */
[----:B------:R-:W0:Y:S01]  /*00b0*/  LDC.64 R2, c[0x0][0x380] ;  /* 0x0000e000ff027b82 */ /* 0x000e220000000a00 */
[----:B------:R-:W1:Y:S07]  /*00c0*/  LDCU.64 UR4, c[0x0][0x358] ;  /* 0x00006b00ff0477ac */ /* 0x000e6e0008000a00 */
[----:B------:R-:W2:Y:S01]  /*00d0*/  LDC.64 R4, c[0x0][0x390] ;  /* 0x0000e400ff047b82 */ /* 0x000ea20000000a00 */
[----:B0-----:R-:W-:-:S06]  /*00e0*/  IMAD.WIDE R2, R7, 0x4, R2 ;  /* 0x0000000407027825 */ /* 0x001fcc00078e0202 */
[----:B-1----:R-:W3:Y:S01]  /*00f0*/  LDG.E R2, desc[UR4][R2.64] ;  /* 0x0000000402027981 */ /* 0x002ee2000c1e1900 */
[----:B------:R-:W-:Y:S02]  /*0100*/  HFMA2 R0, -RZ, RZ, 1.875, 0 ;  /* 0x3f800000ff007431 */ /* 0x000fe400000001ff */
[----:B--2---:R-:W-:Y:S01]  /*0110*/  IMAD.WIDE R4, R7, 0x4, R4 ;  /* 0x0000000407047825 */ /* 0x004fe200078e0204 */
[----:B---3--:R-:W-:-:S04]  /*0120*/  FSETP.GE.AND P0, PT, R2, RZ, PT ;  /* 0x000000ff0200720b */ /* 0x008fc80003f06000 */
[----:B------:R-:W-:-:S05]  /*0130*/  FSEL R7, R0, -1, P0 ;  /* 0xbf80000000077808 */ /* 0x000fca0000000000 */
[----:B------:R-:W-:Y:S01]  /*0140*/  STG.E desc[UR4][R4.64], R7 ;  /* 0x0000000704007986 */ /* 0x000fe2000c101904 */
[----:B------:R-:W-:Y:S05]  /*0150*/  EXIT ;  /* 0x000000000000794d */ /* 0x000fea0003800000 */
.L_x_0:
[----:B------:R-:W-:-:S00]  /*0160*/  BRA `(.L_x_0) ;  /* 0xfffffffc00fc7947 */ /* 0x000fc0000383ffff */
[----:B------:R-:W-:-:S00]  /*0170*/  NOP ;  /* 0x0000000000007918 */ /* 0x000fc00000000000 */
        /* <DEDUP_REMOVED lines=8> */
.L_x_1:


//--------------------- .nv.shared.reserved.0     --------------------------
	.section	.nv.shared.reserved.0,"aw",@nobits
	.weak		__nv_reservedSMEM_offset_0_alias
	.size		__nv_reservedSMEM_offset_0_alias, 0, 64
	.other		__nv_reservedSMEM_offset_0_alias,@"STO_CUDA_RESERVED_SHARED STV_DEFAULT"
__nv_reservedSMEM_offset_0_alias:
	.zero		0
	.zero		64


//--------------------- .nv.constant0._Z15binarize_kernelPfiS_ --------------------------
	.section	.nv.constant0._Z15binarize_kernelPfiS_,"a",@progbits
	.sectionflags	@""
	.align	4
.nv.constant0._Z15binarize_kernelPfiS_:
	.zero		920


//--------------------- SYMBOLS --------------------------

	.type		.nv.reservedSmem.offset0,@object
	.size		.nv.reservedSmem.offset0,0x4
